//
// Generated by NVIDIA NVVM Compiler
//
// Compiler Build ID: CL-36424714
// Cuda compilation tools, release 13.0, V13.0.88
// Based on NVVM 20.0.0
//

.version 9.0
.target sm_100
.address_size 64

	// .globl	_Z6kernelPiS_S_
.extern .func  (.param .b32 func_retval0) vprintf
(
	.param .b64 vprintf_param_0,
	.param .b64 vprintf_param_1
)
;
.global .align 1 .b8 $str[15] = {103, 108, 111, 98, 97, 108, 73, 68, 32, 61, 32, 37, 100, 10};

.visible .entry _Z6kernelPiS_S_(
	.param .u64 .ptr .align 1 _Z6kernelPiS_S__param_0,
	.param .u64 .ptr .align 1 _Z6kernelPiS_S__param_1,
	.param .u64 .ptr .align 1 _Z6kernelPiS_S__param_2
)
{
	.local .align 8 .b8 	__local_depot0[8];
	.reg .b64 	%SP;
	.reg .b64 	%SPL;
	.reg .pred 	%p<2>;
	.reg .b32 	%r<10>;
	.reg .b64 	%rd<15>;

	mov.u64 	%SPL, __local_depot0;
	cvta.local.u64 	%SP, %SPL;
	ld.param.u64 	%rd1, [_Z6kernelPiS_S__param_0];
	ld.param.u64 	%rd2, [_Z6kernelPiS_S__param_1];
	ld.param.u64 	%rd3, [_Z6kernelPiS_S__param_2];
	add.u64 	%rd4, %SP, 0;
	add.u64 	%rd5, %SPL, 0;
	mov.u32 	%r2, %tid.x;
	mov.u32 	%r3, %ctaid.x;
	mov.u32 	%r4, %ntid.x;
	mad.lo.s32 	%r1, %r3, %r4, %r2;
	st.local.u32 	[%rd5], %r1;
	mov.u64 	%rd6, $str;
	cvta.global.u64 	%rd7, %rd6;
	{ // callseq 0, 0
	.param .b64 param0;
	st.param.b64 	[param0], %rd7;
	.param .b64 param1;
	st.param.b64 	[param1], %rd4;
	.param .b32 retval0;
	call.uni (retval0), 
	vprintf, 
	(
	param0, 
	param1
	);
	ld.param.b32 	%r5, [retval0];
	} // callseq 0
	setp.gt.s32 	%p1, %r1, 99;
	@%p1 bra 	$L__BB0_2;
	cvta.to.global.u64 	%rd8, %rd1;
	cvta.to.global.u64 	%rd9, %rd2;
	cvta.to.global.u64 	%rd10, %rd3;
	mul.wide.s32 	%rd11, %r1, 4;
	add.s64 	%rd12, %rd8, %rd11;
	ld.global.u32 	%r7, [%rd12];
	add.s64 	%rd13, %rd9, %rd11;
	ld.global.u32 	%r8, [%rd13];
	add.s32 	%r9, %r8, %r7;
	add.s64 	%rd14, %rd10, %rd11;
	st.global.u32 	[%rd14], %r9;
$L__BB0_2:
	ret;

}


// ===== COMPILED SASS (sm_100) =====

	.target	sm_100

	.elftype	@"ET_EXEC"


//--------------------- .note.nv.tkinfo           --------------------------
	.section	.note.nv.tkinfo,"",@"SHT_NOTE"
	.sectionflags	@"SHF_NOTE_NV_TKINFO"
	.tkinfo
        /*0018*/ 	.word	0x00000002
        /*0030*/ 	.string	""
        /*0030*/ 	.string	"ptxas"
        /*0030*/ 	.string	"Cuda compilation tools, release 13.0, V13.0.88"
        /*0030*/ 	.string	"Build cuda_13.0.r13.0/compiler.36424714_0"
        /*0030*/ 	.string	"-arch sm_100 -m 64 "



//--------------------- .note.nv.cuinfo           --------------------------
	.section	.note.nv.cuinfo,"",@"SHT_NOTE"
	.sectionflags	@"SHF_NOTE_NV_CUINFO"
        /*0018*/ 	.short	0x0002
        /*001a*/ 	.short	0x0064
        /*001c*/ 	.short	0x0082
	.zero		2


//--------------------- .nv.info                  --------------------------
	.section	.nv.info,"",@"SHT_CUDA_INFO"
	.align	4


	//----- nvinfo : EIATTR_REGCOUNT
	.align		4
        /*0000*/ 	.byte	0x04, 0x2f
        /*0002*/ 	.short	(.L_2 - .L_1)
	.align		4
.L_1:
        /*0004*/ 	.word	index@(_Z6kernelPiS_S_)
        /*0008*/ 	.word	0x00000018


	//----- nvinfo : EIATTR_FRAME_SIZE
	.align		4
.L_2:
        /*000c*/ 	.byte	0x04, 0x11
        /*000e*/ 	.short	(.L_4 - .L_3)
	.align		4
.L_3:
        /*0010*/ 	.word	index@(_Z6kernelPiS_S_)
        /*0014*/ 	.word	0x00000008


	//----- nvinfo : EIATTR_MIN_STACK_SIZE
	.align		4
.L_4:
        /*0018*/ 	.byte	0x04, 0x12
        /*001a*/ 	.short	(.L_6 - .L_5)
	.align		4
.L_5:
        /*001c*/ 	.word	index@(_Z6kernelPiS_S_)
        /*0020*/ 	.word	0x00000008
.L_6:


//--------------------- .nv.compat                --------------------------
	.section	.nv.compat,"",@"SHT_CUDA_COMPAT_INFO"
	.align	4
        /*0000*/ 	.byte	0x02, 0x09, 0x00, 0x00, 0x02, 0x02, 0x01, 0x00, 0x02, 0x05, 0x05, 0x00, 0x03, 0x07, 0x01, 0x01
        /*0010*/ 	.byte	0x02, 0x03, 0x00, 0x00, 0x02, 0x06, 0x01, 0x00, 0x04, 0x0b, 0x08, 0x00, 0x09, 0x00, 0x00, 0x00
        /*0020*/ 	.byte	0x00, 0x00, 0x00, 0x00


//--------------------- .nv.info._Z6kernelPiS_S_  --------------------------
	.section	.nv.info._Z6kernelPiS_S_,"",@"SHT_CUDA_INFO"
	.sectionflags	@""
	.align	4


	//----- nvinfo : EIATTR_CUDA_API_VERSION
	.align		4
        /*0000*/ 	.byte	0x04, 0x37
        /*0002*/ 	.short	(.L_8 - .L_7)
.L_7:
        /*0004*/ 	.word	0x00000082


	//----- nvinfo : EIATTR_KPARAM_INFO
	.align		4
.L_8:
        /*0008*/ 	.byte	0x04, 0x17
        /*000a*/ 	.short	(.L_10 - .L_9)
.L_9:
        /*000c*/ 	.word	0x00000000
        /*0010*/ 	.short	0x0002
        /*0012*/ 	.short	0x0010
        /*0014*/ 	.byte	0x00, 0xf5, 0x21, 0x00


	//----- nvinfo : EIATTR_KPARAM_INFO
	.align		4
.L_10:
        /*0018*/ 	.byte	0x04, 0x17
        /*001a*/ 	.short	(.L_12 - .L_11)
.L_11:
        /*001c*/ 	.word	0x00000000
        /*0020*/ 	.short	0x0001
        /*0022*/ 	.short	0x0008
        /*0024*/ 	.byte	0x00, 0xf5, 0x21, 0x00


	//----- nvinfo : EIATTR_KPARAM_INFO
	.align		4
.L_12:
        /*0028*/ 	.byte	0x04, 0x17
        /*002a*/ 	.short	(.L_14 - .L_13)
.L_13:
        /*002c*/ 	.word	0x00000000
        /*0030*/ 	.short	0x0000
        /*0032*/ 	.short	0x0000
        /*0034*/ 	.byte	0x00, 0xf5, 0x21, 0x00


	//----- nvinfo : EIATTR_SPARSE_MMA_MASK
	.align		4
.L_14:
        /*0038*/ 	.byte	0x03, 0x50
        /*003a*/ 	.short	0x0000


	//----- nvinfo : EIATTR_MAXREG_COUNT
	.align		4
        /*003c*/ 	.byte	0x03, 0x1b
        /*003e*/ 	.short	0x00ff


	//----- nvinfo : EIATTR_EXTERNS
	.align		4
        /*0040*/ 	.byte	0x04, 0x0f
        /*0042*/ 	.short	(.L_16 - .L_15)


	//   ....[0]....
	.align		4
.L_15:
        /*0044*/ 	.word	index@(vprintf)


	//----- nvinfo : EIATTR_MERCURY_ISA_VERSION
	.align		4
.L_16:
        /*0048*/ 	.byte	0x03, 0x5f
        /*004a*/ 	.short	0x0101


	//----- nvinfo : EIATTR_VRC_CTA_INIT_COUNT
	.align		4
        /*004c*/ 	.byte	0x02, 0x4a
	.zero		1
	.zero		1


	//----- nvinfo : EIATTR_SYSCALL_OFFSETS
	.align		4
        /*0050*/ 	.byte	0x04, 0x46
        /*0052*/ 	.short	(.L_18 - .L_17)


	//   ....[0]....
.L_17:
        /*0054*/ 	.word	0x00000110


	//----- nvinfo : EIATTR_EXIT_INSTR_OFFSETS
	.align		4
.L_18:
        /*0058*/ 	.byte	0x04, 0x1c
        /*005a*/ 	.short	(.L_20 - .L_19)


	//   ....[0]....
.L_19:
        /*005c*/ 	.word	0x00000130


	//   ....[1]....
        /*0060*/ 	.word	0x000001f0


	//----- nvinfo : EIATTR_CRS_STACK_SIZE
	.align		4
.L_20:
        /*0064*/ 	.byte	0x04, 0x1e
        /*0066*/ 	.short	(.L_22 - .L_21)
.L_21:
        /*0068*/ 	.word	0x00000000


	//----- nvinfo : EIATTR_CBANK_PARAM_SIZE
	.align		4
.L_22:
        /*006c*/ 	.byte	0x03, 0x19
        /*006e*/ 	.short	0x0018


	//----- nvinfo : EIATTR_PARAM_CBANK
	.align		4
        /*0070*/ 	.byte	0x04, 0x0a
        /*0072*/ 	.short	(.L_24 - .L_23)
	.align		4
.L_23:
        /*0074*/ 	.word	index@(.nv.constant0._Z6kernelPiS_S_)
        /*0078*/ 	.short	0x0380
        /*007a*/ 	.short	0x0018


	//----- nvinfo : EIATTR_SW_WAR
	.align		4
.L_24:
        /*007c*/ 	.byte	0x04, 0x36
        /*007e*/ 	.short	(.L_26 - .L_25)
.L_25:
        /*0080*/ 	.word	0x00000008
.L_26:


//--------------------- .nv.callgraph             --------------------------
	.section	.nv.callgraph,"",@"SHT_CUDA_CALLGRAPH"
	.align	4
	.sectionentsize	8
	.align		4
        /*0000*/ 	.word	0x00000000
	.align		4
        /*0004*/ 	.word	0xffffffff
	.align		4
        /*0008*/ 	.word	index@(_Z6kernelPiS_S_)
	.align		4
        /*000c*/ 	.word	index@(vprintf)
	.align		4
        /*0010*/ 	.word	0x00000000
	.align		4
        /*0014*/ 	.word	0xfffffffe
	.align		4
        /*0018*/ 	.word	0x00000000
	.align		4
        /*001c*/ 	.word	0xfffffffd
	.align		4
        /*0020*/ 	.word	0x00000000
	.align		4
        /*0024*/ 	.word	0xfffffffc


//--------------------- .nv.constant4             --------------------------
	.section	.nv.constant4,"a",@progbits
	.align	8
	.align		8
.nv.constant4:
        /*0000*/ 	.dword	vprintf
	.align		8
        /*0008*/ 	.dword	$str


//--------------------- .text._Z6kernelPiS_S_     --------------------------
	.section	.text._Z6kernelPiS_S_,"ax",@progbits
	.align	128
        .global         _Z6kernelPiS_S_
        .type           _Z6kernelPiS_S_,@function
        .size           _Z6kernelPiS_S_,(.L_x_2 - _Z6kernelPiS_S_)
        .other          _Z6kernelPiS_S_,@"STO_CUDA_ENTRY STV_DEFAULT"
_Z6kernelPiS_S_:
.text._Z6kernelPiS_S_:
[----:B------:R-:W0:Y:S01]  /*0000*/  LDC R1, c[0x0][0x37c] ;  /* 0x0000df00ff017b82 */ /* 0x000e220000000800 */
[----:B------:R-:W1:Y:S01]  /*0010*/  S2R R2, SR_TID.X ;  /* 0x0000000000027919 */ /* 0x000e620000002100 */
[----:B------:R-:W2:Y:S06]  /*0020*/  LDCU UR5, c[0x0][0x2fc] ;  /* 0x00005f80ff0577ac */ /* 0x000eac0008000800 */
[----:B------:R-:W1:Y:S01]  /*0030*/  S2UR UR6, SR_CTAID.X ;  /* 0x00000000000679c3 */ /* 0x000e620000002500 */
[----:B0-----:R-:W-:Y:S02]  /*0040*/  IADD3 R1, PT, PT, R1, -0x8, RZ ;  /* 0xfffffff801017810 */ /* 0x001fe40007ffe0ff */
[----:B------:R-:W-:Y:S01]  /*0050*/  MOV R0, 0x0 ;  /* 0x0000000000007802 */ /* 0x000fe20000000f00 */
[----:B------:R-:W0:Y:S04]  /*0060*/  LDCU UR4, c[0x0][0x2f8] ;  /* 0x00005f00ff0477ac */ /* 0x000e280008000800 */
[----:B------:R-:W1:Y:S08]  /*0070*/  LDC R3, c[0x0][0x360] ;  /* 0x0000d800ff037b82 */ /* 0x000e700000000800 */
[----:B------:R3:W4:Y:S01]  /*0080*/  LDC.64 R8, c[0x4][R0] ;  /* 0x0100000000087b82 */ /* 0x0007220000000a00 */
[----:B0-----:R-:W-:-:S04]  /*0090*/  IADD3 R6, P0, PT, R1, UR4, RZ ;  /* 0x0000000401067c10 */ /* 0x001fc8000ff1e0ff */
[----:B--2---:R-:W-:Y:S01]  /*00a0*/  IADD3.X R7, PT, PT, RZ, UR5, RZ, P0, !PT ;  /* 0x00000005ff077c10 */ /* 0x004fe200087fe4ff */
[----:B-1----:R-:W-:Y:S01]  /*00b0*/  IMAD R2, R3, UR6, R2 ;  /* 0x0000000603027c24 */ /* 0x002fe2000f8e0202 */
[----:B------:R-:W0:Y:S04]  /*00c0*/  LDCU.64 UR6, c[0x4][0x8] ;  /* 0x01000100ff0677ac */ /* 0x000e280008000a00 */
[----:B------:R3:W-:Y:S01]  /*00d0*/  STL [R1], R2 ;  /* 0x0000000201007387 */ /* 0x0007e20000100800 */
[----:B0-----:R-:W-:Y:S01]  /*00e0*/  MOV R4, UR6 ;  /* 0x0000000600047c02 */ /* 0x001fe20008000f00 */
[----:B---34-:R-:W-:-:S07]  /*00f0*/  IMAD.U32 R5, RZ, RZ, UR7 ;  /* 0x00000007ff057e24 */ /* 0x018fce000f8e00ff */
[----:B------:R-:W-:-:S07]  /*0100*/  LEPC R20, `(.L_x_0) ;  /* 0x000000001014794e */ /* 0x000fce0000000000 */
[----:B------:R-:W-:Y:S05]  /*0110*/  CALL.ABS.NOINC R8 ;  /* 0x0000000008007343 */ /* 0x000fea0003c00000 */
.L_x_0:
[----:B------:R-:W-:-:S13]  /*0120*/  ISETP.GT.AND P0, PT, R2, 0x63, PT ;  /* 0x000000630200780c */ /* 0x000fda0003f04270 */
[----:B------:R-:W-:Y:S05]  /*0130*/  @P0 EXIT ;  /* 0x000000000000094d */ /* 0x000fea0003800000 */
[----:B------:R-:W0:Y:S01]  /*0140*/  LDC.64 R4, c[0x0][0x380] ;  /* 0x0000e000ff047b82 */ /* 0x000e220000000a00 */
[----:B------:R-:W1:Y:S07]  /*0150*/  LDCU.64 UR4, c[0x0][0x358] ;  /* 0x00006b00ff0477ac */ /* 0x000e6e0008000a00 */
[----:B------:R-:W2:Y:S08]  /*0160*/  LDC.64 R6, c[0x0][0x388] ;  /* 0x0000e200ff067b82 */ /* 0x000eb00000000a00 */
[----:B------:R-:W3:Y:S01]  /*0170*/  LDC.64 R8, c[0x0][0x390] ;  /* 0x0000e400ff087b82 */ /* 0x000ee20000000a00 */
[----:B0-----:R-:W-:-:S06]  /*0180*/  IMAD.WIDE R4, R2, 0x4, R4 ;  /* 0x0000000402047825 */ /* 0x001fcc00078e0204 */
[----:B-1----:R-:W4:Y:S01]  /*0190*/  LDG.E R4, desc[UR4][R4.64] ;  /* 0x0000000404047981 */ /* 0x002f22000c1e1900 */
[----:B--2---:R-:W-:-:S06]  /*01a0*/  IMAD.WIDE R6, R2, 0x4, R6 ;  /* 0x0000000402067825 */ /* 0x004fcc00078e0206 */
[----:B------:R-:W4:Y:S01]  /*01b0*/  LDG.E R7, desc[UR4][R6.64] ;  /* 0x0000000406077981 */ /* 0x000f22000c1e1900 */
[----:B---3--:R-:W-:-:S04]  /*01c0*/  IMAD.WIDE R2, R2, 0x4, R8 ;  /* 0x0000000402027825 */ /* 0x008fc800078e0208 */
[----:B----4-:R-:W-:-:S05]  /*01d0*/  IMAD.IADD R9, R4, 0x1, R7 ;  /* 0x0000000104097824 */ /* 0x010fca00078e0207 */
[----:B------:R-:W-:Y:S01]  /*01e0*/  STG.E desc[UR4][R2.64], R9 ;  /* 0x0000000902007986 */ /* 0x000fe2000c101904 */
[----:B------:R-:W-:Y:S05]  /*01f0*/  EXIT ;  /* 0x000000000000794d */ /* 0x000fea0003800000 */
.L_x_1:
[----:B------:R-:W-:-:S00]  /*0200*/  BRA `(.L_x_1) ;  /* 0xfffffffc00fc7947 */ /* 0x000fc0000383ffff */
[----:B------:R-:W-:-:S00]  /*0210*/  NOP ;  /* 0x0000000000007918 */ /* 0x000fc00000000000 */
        /* <DEDUP_REMOVED lines=14> */
.L_x_2:


//--------------------- .nv.global.init           --------------------------
	.section	.nv.global.init,"aw",@progbits
.nv.global.init:
	.type		$str,@object
	.size		$str,(.L_0 - $str)
$str:
        /*0000*/ 	.byte	0x67, 0x6c, 0x6f, 0x62, 0x61, 0x6c, 0x49, 0x44, 0x20, 0x3d, 0x20, 0x25, 0x64, 0x0a, 0x00
.L_0:


//--------------------- .nv.shared.reserved.0     --------------------------
	.section	.nv.shared.reserved.0,"aw",@nobits
	.weak		__nv_reservedSMEM_offset_0_alias
	.size		__nv_reservedSMEM_offset_0_alias, 0, 64
	.other		__nv_reservedSMEM_offset_0_alias,@"STO_CUDA_RESERVED_SHARED STV_DEFAULT"
__nv_reservedSMEM_offset_0_alias:
	.zero		0
	.zero		64


//--------------------- .nv.constant0._Z6kernelPiS_S_ --------------------------
	.section	.nv.constant0._Z6kernelPiS_S_,"a",@progbits
	.sectionflags	@""
	.align	4
.nv.constant0._Z6kernelPiS_S_:
	.zero		920


//--------------------- SYMBOLS --------------------------

	.type		.nv.reservedSmem.offset0,@object
	.size		.nv.reservedSmem.offset0,0x4
	.type		vprintf,@function
